//
// Generated by NVIDIA NVVM Compiler
//
// Compiler Build ID: CL-36424714
// Cuda compilation tools, release 13.0, V13.0.88
// Based on NVVM 20.0.0
//

.version 9.0
.target sm_100
.address_size 64

	// .globl	_Z9my_kernelv
.extern .func  (.param .b32 func_retval0) vprintf
(
	.param .b64 vprintf_param_0,
	.param .b64 vprintf_param_1
)
;
.global .align 1 .b8 $str[32] = {80, 114, 105, 110, 116, 102, 32, 104, 101, 108, 108, 111, 32, 102, 114, 111, 109, 32, 116, 104, 101, 32, 107, 101, 114, 110, 101, 108, 33, 33, 10};
.global .align 1 .b8 $str$1[18] = {73, 39, 109, 32, 105, 110, 32, 116, 104, 114, 101, 97, 100, 32, 37, 105, 10};

.visible .entry _Z9my_kernelv()
{
	.local .align 8 .b8 	__local_depot0[8];
	.reg .b64 	%SP;
	.reg .b64 	%SPL;
	.reg .b32 	%r<6>;
	.reg .b64 	%rd<7>;

	mov.u64 	%SPL, __local_depot0;
	cvta.local.u64 	%SP, %SPL;
	add.u64 	%rd1, %SP, 0;
	add.u64 	%rd2, %SPL, 0;
	mov.u64 	%rd3, $str;
	cvta.global.u64 	%rd4, %rd3;
	{ // callseq 0, 0
	.param .b64 param0;
	st.param.b64 	[param0], %rd4;
	.param .b64 param1;
	st.param.b64 	[param1], 0;
	.param .b32 retval0;
	call.uni (retval0), 
	vprintf, 
	(
	param0, 
	param1
	);
	ld.param.b32 	%r1, [retval0];
	} // callseq 0
	mov.u32 	%r3, %tid.x;
	st.local.u32 	[%rd2], %r3;
	mov.u64 	%rd5, $str$1;
	cvta.global.u64 	%rd6, %rd5;
	{ // callseq 1, 0
	.param .b64 param0;
	st.param.b64 	[param0], %rd6;
	.param .b64 param1;
	st.param.b64 	[param1], %rd1;
	.param .b32 retval0;
	call.uni (retval0), 
	vprintf, 
	(
	param0, 
	param1
	);
	ld.param.b32 	%r4, [retval0];
	} // callseq 1
	ret;

}


// ===== COMPILED SASS (sm_100) =====

	.target	sm_100

	.elftype	@"ET_EXEC"


//--------------------- .note.nv.tkinfo           --------------------------
	.section	.note.nv.tkinfo,"",@"SHT_NOTE"
	.sectionflags	@"SHF_NOTE_NV_TKINFO"
	.tkinfo
        /*0018*/ 	.word	0x00000002
        /*0030*/ 	.string	""
        /*0030*/ 	.string	"ptxas"
        /*0030*/ 	.string	"Cuda compilation tools, release 13.0, V13.0.88"
        /*0030*/ 	.string	"Build cuda_13.0.r13.0/compiler.36424714_0"
        /*0030*/ 	.string	"-arch sm_100 -m 64 "



//--------------------- .note.nv.cuinfo           --------------------------
	.section	.note.nv.cuinfo,"",@"SHT_NOTE"
	.sectionflags	@"SHF_NOTE_NV_CUINFO"
        /*0018*/ 	.short	0x0002
        /*001a*/ 	.short	0x0064
        /*001c*/ 	.short	0x0082
	.zero		2


//--------------------- .nv.info                  --------------------------
	.section	.nv.info,"",@"SHT_CUDA_INFO"
	.align	4


	//----- nvinfo : EIATTR_REGCOUNT
	.align		4
        /*0000*/ 	.byte	0x04, 0x2f
        /*0002*/ 	.short	(.L_3 - .L_2)
	.align		4
.L_2:
        /*0004*/ 	.word	index@(_Z9my_kernelv)
        /*0008*/ 	.word	0x00000018


	//----- nvinfo : EIATTR_FRAME_SIZE
	.align		4
.L_3:
        /*000c*/ 	.byte	0x04, 0x11
        /*000e*/ 	.short	(.L_5 - .L_4)
	.align		4
.L_4:
        /*0010*/ 	.word	index@(_Z9my_kernelv)
        /*0014*/ 	.word	0x00000008


	//----- nvinfo : EIATTR_MIN_STACK_SIZE
	.align		4
.L_5:
        /*0018*/ 	.byte	0x04, 0x12
        /*001a*/ 	.short	(.L_7 - .L_6)
	.align		4
.L_6:
        /*001c*/ 	.word	index@(_Z9my_kernelv)
        /*0020*/ 	.word	0x00000008
.L_7:


//--------------------- .nv.compat                --------------------------
	.section	.nv.compat,"",@"SHT_CUDA_COMPAT_INFO"
	.align	4
        /*0000*/ 	.byte	0x02, 0x09, 0x00, 0x00, 0x02, 0x02, 0x01, 0x00, 0x02, 0x05, 0x05, 0x00, 0x03, 0x07, 0x01, 0x01
        /*0010*/ 	.byte	0x02, 0x03, 0x00, 0x00, 0x02, 0x06, 0x01, 0x00, 0x04, 0x0b, 0x08, 0x00, 0x09, 0x00, 0x00, 0x00
        /*0020*/ 	.byte	0x00, 0x00, 0x00, 0x00


//--------------------- .nv.info._Z9my_kernelv    --------------------------
	.section	.nv.info._Z9my_kernelv,"",@"SHT_CUDA_INFO"
	.sectionflags	@""
	.align	4


	//----- nvinfo : EIATTR_CUDA_API_VERSION
	.align		4
        /*0000*/ 	.byte	0x04, 0x37
        /*0002*/ 	.short	(.L_9 - .L_8)
.L_8:
        /*0004*/ 	.word	0x00000082


	//----- nvinfo : EIATTR_SPARSE_MMA_MASK
	.align		4
.L_9:
        /*0008*/ 	.byte	0x03, 0x50
        /*000a*/ 	.short	0x0000


	//----- nvinfo : EIATTR_MAXREG_COUNT
	.align		4
        /*000c*/ 	.byte	0x03, 0x1b
        /*000e*/ 	.short	0x00ff


	//----- nvinfo : EIATTR_EXTERNS
	.align		4
        /*0010*/ 	.byte	0x04, 0x0f
        /*0012*/ 	.short	(.L_11 - .L_10)


	//   ....[0]....
	.align		4
.L_10:
        /*0014*/ 	.word	index@(vprintf)


	//----- nvinfo : EIATTR_MERCURY_ISA_VERSION
	.align		4
.L_11:
        /*0018*/ 	.byte	0x03, 0x5f
        /*001a*/ 	.short	0x0101


	//----- nvinfo : EIATTR_VRC_CTA_INIT_COUNT
	.align		4
        /*001c*/ 	.byte	0x02, 0x4a
	.zero		1
	.zero		1


	//----- nvinfo : EIATTR_SYSCALL_OFFSETS
	.align		4
        /*0020*/ 	.byte	0x04, 0x46
        /*0022*/ 	.short	(.L_13 - .L_12)


	//   ....[0]....
.L_12:
        /*0024*/ 	.word	0x000000d0


	//   ....[1]....
        /*0028*/ 	.word	0x00000170


	//----- nvinfo : EIATTR_EXIT_INSTR_OFFSETS
	.align		4
.L_13:
        /*002c*/ 	.byte	0x04, 0x1c
        /*002e*/ 	.short	(.L_15 - .L_14)


	//   ....[0]....
.L_14:
        /*0030*/ 	.word	0x00000180


	//----- nvinfo : EIATTR_SW_WAR
	.align		4
.L_15:
        /*0034*/ 	.byte	0x04, 0x36
        /*0036*/ 	.short	(.L_17 - .L_16)
.L_16:
        /*0038*/ 	.word	0x00000008
.L_17:


//--------------------- .nv.callgraph             --------------------------
	.section	.nv.callgraph,"",@"SHT_CUDA_CALLGRAPH"
	.align	4
	.sectionentsize	8
	.align		4
        /*0000*/ 	.word	0x00000000
	.align		4
        /*0004*/ 	.word	0xffffffff
	.align		4
        /*0008*/ 	.word	index@(_Z9my_kernelv)
	.align		4
        /*000c*/ 	.word	index@(vprintf)
	.align		4
        /*0010*/ 	.word	0x00000000
	.align		4
        /*0014*/ 	.word	0xfffffffe
	.align		4
        /*0018*/ 	.word	0x00000000
	.align		4
        /*001c*/ 	.word	0xfffffffd
	.align		4
        /*0020*/ 	.word	0x00000000
	.align		4
        /*0024*/ 	.word	0xfffffffc


//--------------------- .nv.constant4             --------------------------
	.section	.nv.constant4,"a",@progbits
	.align	8
	.align		8
.nv.constant4:
        /*0000*/ 	.dword	vprintf
	.align		8
        /*0008*/ 	.dword	$str
	.align		8
        /*0010*/ 	.dword	$str$1


//--------------------- .text._Z9my_kernelv       --------------------------
	.section	.text._Z9my_kernelv,"ax",@progbits
	.align	128
        .global         _Z9my_kernelv
        .type           _Z9my_kernelv,@function
        .size           _Z9my_kernelv,(.L_x_3 - _Z9my_kernelv)
        .other          _Z9my_kernelv,@"STO_CUDA_ENTRY STV_DEFAULT"
_Z9my_kernelv:
.text._Z9my_kernelv:
[----:B------:R-:W0:Y:S01]  /*0000*/  LDC R1, c[0x0][0x37c] ;  /* 0x0000df00ff017b82 */ /* 0x000e220000000800 */
[----:B------:R-:W-:Y:S01]  /*0010*/  MOV R2, 0x0 ;  /* 0x0000000000027802 */ /* 0x000fe20000000f00 */
[----:B------:R-:W1:Y:S01]  /*0020*/  LDCU UR4, c[0x0][0x2f8] ;  /* 0x00005f00ff0477ac */ /* 0x000e620008000800 */
[----:B0-----:R-:W-:Y:S01]  /*0030*/  VIADD R1, R1, 0xfffffff8 ;  /* 0xfffffff801017836 */ /* 0x001fe20000000000 */
[----:B------:R-:W-:-:S04]  /*0040*/  CS2R R6, SRZ ;  /* 0x0000000000067805 */ /* 0x000fc8000001ff00 */
[----:B------:R0:W2:Y:S01]  /*0050*/  LDC.64 R8, c[0x4][R2] ;  /* 0x0100000002087b82 */ /* 0x0000a20000000a00 */
[----:B------:R-:W3:Y:S01]  /*0060*/  LDCU.64 UR6, c[0x4][0x8] ;  /* 0x01000100ff0677ac */ /* 0x000ee20008000a00 */
[----:B------:R-:W4:Y:S01]  /*0070*/  LDCU UR5, c[0x0][0x2fc] ;  /* 0x00005f80ff0577ac */ /* 0x000f220008000800 */
[----:B-1----:R-:W-:Y:S01]  /*0080*/  IADD3 R16, P0, PT, R1, UR4, RZ ;  /* 0x0000000401107c10 */ /* 0x002fe2000ff1e0ff */
[----:B---3--:R-:W-:Y:S01]  /*0090*/  IMAD.U32 R4, RZ, RZ, UR6 ;  /* 0x00000006ff047e24 */ /* 0x008fe2000f8e00ff */
[----:B------:R-:W-:-:S03]  /*00a0*/  MOV R5, UR7 ;  /* 0x0000000700057c02 */ /* 0x000fc60008000f00 */
[----:B0---4-:R-:W-:-:S08]  /*00b0*/  IMAD.X R17, RZ, RZ, UR5, P0 ;  /* 0x00000005ff117e24 */ /* 0x011fd000080e06ff */
[----:B------:R-:W-:-:S07]  /*00c0*/  LEPC R20, `(.L_x_0) ;  /* 0x000000001014794e */ /* 0x000fce0000000000 */
[----:B--2---:R-:W-:Y:S05]  /*00d0*/  CALL.ABS.NOINC R8 ;  /* 0x0000000008007343 */ /* 0x004fea0003c00000 */
.L_x_0:
[----:B------:R-:W0:Y:S01]  /*00e0*/  S2R R0, SR_TID.X ;  /* 0x0000000000007919 */ /* 0x000e220000002100 */
[----:B------:R-:W1:Y:S01]  /*00f0*/  LDC.64 R2, c[0x4][R2] ;  /* 0x0100000002027b82 */ /* 0x000e620000000a00 */
[----:B------:R-:W2:Y:S01]  /*0100*/  LDCU.64 UR4, c[0x4][0x10] ;  /* 0x01000200ff0477ac */ /* 0x000ea20008000a00 */
[----:B------:R-:W-:Y:S01]  /*0110*/  IMAD.MOV.U32 R6, RZ, RZ, R16 ;  /* 0x000000ffff067224 */ /* 0x000fe200078e0010 */
[----:B------:R-:W-:Y:S01]  /*0120*/  MOV R7, R17 ;  /* 0x0000001100077202 */ /* 0x000fe20000000f00 */
[----:B--2---:R-:W-:Y:S01]  /*0130*/  IMAD.U32 R4, RZ, RZ, UR4 ;  /* 0x00000004ff047e24 */ /* 0x004fe2000f8e00ff */
[----:B------:R-:W-:Y:S01]  /*0140*/  MOV R5, UR5 ;  /* 0x0000000500057c02 */ /* 0x000fe20008000f00 */
[----:B0-----:R0:W-:Y:S06]  /*0150*/  STL [R1], R0 ;  /* 0x0000000001007387 */ /* 0x0011ec0000100800 */
[----:B------:R-:W-:-:S07]  /*0160*/  LEPC R20, `(.L_x_1) ;  /* 0x000000001014794e */ /* 0x000fce0000000000 */
[----:B01----:R-:W-:Y:S05]  /*0170*/  CALL.ABS.NOINC R2 ;  /* 0x0000000002007343 */ /* 0x003fea0003c00000 */
.L_x_1:
[----:B------:R-:W-:Y:S05]  /*0180*/  EXIT ;  /* 0x000000000000794d */ /* 0x000fea0003800000 */
.L_x_2:
[----:B------:R-:W-:-:S00]  /*0190*/  BRA `(.L_x_2) ;  /* 0xfffffffc00fc7947 */ /* 0x000fc0000383ffff */
[----:B------:R-:W-:-:S00]  /*01a0*/  NOP ;  /* 0x0000000000007918 */ /* 0x000fc00000000000 */
        /* <DEDUP_REMOVED lines=13> */
.L_x_3:


//--------------------- .nv.global.init           --------------------------
	.section	.nv.global.init,"aw",@progbits
.nv.global.init:
	.type		$str$1,@object
	.size		$str$1,($str - $str$1)
$str$1:
        /*0000*/ 	.byte	0x49, 0x27, 0x6d, 0x20, 0x69, 0x6e, 0x20, 0x74, 0x68, 0x72, 0x65, 0x61, 0x64, 0x20, 0x25, 0x69
        /*0010*/ 	.byte	0x0a, 0x00
	.type		$str,@object
	.size		$str,(.L_0 - $str)
$str:
        /*0012*/ 	.byte	0x50, 0x72, 0x69, 0x6e, 0x74, 0x66, 0x20, 0x68, 0x65, 0x6c, 0x6c, 0x6f, 0x20, 0x66, 0x72, 0x6f
        /*0022*/ 	.byte	0x6d, 0x20, 0x74, 0x68, 0x65, 0x20, 0x6b, 0x65, 0x72, 0x6e, 0x65, 0x6c, 0x21, 0x21, 0x0a, 0x00
.L_0:


//--------------------- .nv.shared.reserved.0     --------------------------
	.section	.nv.shared.reserved.0,"aw",@nobits
	.weak		__nv_reservedSMEM_offset_0_alias
	.size		__nv_reservedSMEM_offset_0_alias, 0, 64
	.other		__nv_reservedSMEM_offset_0_alias,@"STO_CUDA_RESERVED_SHARED STV_DEFAULT"
__nv_reservedSMEM_offset_0_alias:
	.zero		0
	.zero		64


//--------------------- .nv.constant0._Z9my_kernelv --------------------------
	.section	.nv.constant0._Z9my_kernelv,"a",@progbits
	.sectionflags	@""
	.align	4
.nv.constant0._Z9my_kernelv:
	.zero		896


//--------------------- SYMBOLS --------------------------

	.type		.nv.reservedSmem.offset0,@object
	.size		.nv.reservedSmem.offset0,0x4
	.type		vprintf,@function
